//
// Generated by NVIDIA NVVM Compiler
//
// Compiler Build ID: CL-36424714
// Cuda compilation tools, release 13.0, V13.0.88
// Based on NVVM 20.0.0
//

.version 9.0
.target sm_100
.address_size 64

	// .globl	_Z4testPjm
.extern .func  (.param .b32 func_retval0) vprintf
(
	.param .b64 vprintf_param_0,
	.param .b64 vprintf_param_1
)
;
.global .align 1 .b8 $str[4] = {37, 117, 10};

.visible .entry _Z4testPjm(
	.param .u64 .ptr .align 1 _Z4testPjm_param_0,
	.param .u64 _Z4testPjm_param_1
)
{
	.local .align 8 .b8 	__local_depot0[8];
	.reg .b64 	%SP;
	.reg .b64 	%SPL;
	.reg .pred 	%p<12>;
	.reg .b32 	%r<118>;
	.reg .b64 	%rd<52>;

	mov.u64 	%SPL, __local_depot0;
	cvta.local.u64 	%SP, %SPL;
	ld.param.u64 	%rd23, [_Z4testPjm_param_0];
	ld.param.u64 	%rd22, [_Z4testPjm_param_1];
	cvta.to.global.u64 	%rd1, %rd23;
	mov.u32 	%r1, %tid.x;
	setp.ne.s32 	%p1, %r1, 0;
	setp.eq.s64 	%p2, %rd22, 0;
	or.pred  	%p3, %p1, %p2;
	@%p3 bra 	$L__BB0_13;
	add.s64 	%rd25, %rd22, -1;
	and.b64  	%rd2, %rd22, 15;
	setp.lt.u64 	%p4, %rd25, 15;
	mov.b64 	%rd48, 0;
	@%p4 bra 	$L__BB0_4;
	and.b64  	%rd48, %rd22, -16;
	add.s64 	%rd45, %rd1, 32;
	mov.u64 	%rd46, %rd48;
$L__BB0_3:
	.pragma "nounroll";
	atom.global.add.u32 	%r2, [%rd45+-32], 1;
	ld.global.u32 	%r3, [%rd45+-32];
	add.u64 	%rd26, %SP, 0;
	add.u64 	%rd27, %SPL, 0;
	st.local.u32 	[%rd27], %r3;
	mov.u64 	%rd28, $str;
	cvta.global.u64 	%rd29, %rd28;
	{ // callseq 0, 0
	.param .b64 param0;
	st.param.b64 	[param0], %rd29;
	.param .b64 param1;
	st.param.b64 	[param1], %rd26;
	.param .b32 retval0;
	call.uni (retval0), 
	vprintf, 
	(
	param0, 
	param1
	);
	ld.param.b32 	%r4, [retval0];
	} // callseq 0
	atom.global.add.u32 	%r6, [%rd45+-28], 1;
	ld.global.u32 	%r7, [%rd45+-28];
	st.local.u32 	[%rd27], %r7;
	{ // callseq 1, 0
	.param .b64 param0;
	st.param.b64 	[param0], %rd29;
	.param .b64 param1;
	st.param.b64 	[param1], %rd26;
	.param .b32 retval0;
	call.uni (retval0), 
	vprintf, 
	(
	param0, 
	param1
	);
	ld.param.b32 	%r8, [retval0];
	} // callseq 1
	atom.global.add.u32 	%r10, [%rd45+-24], 1;
	ld.global.u32 	%r11, [%rd45+-24];
	st.local.u32 	[%rd27], %r11;
	{ // callseq 2, 0
	.param .b64 param0;
	st.param.b64 	[param0], %rd29;
	.param .b64 param1;
	st.param.b64 	[param1], %rd26;
	.param .b32 retval0;
	call.uni (retval0), 
	vprintf, 
	(
	param0, 
	param1
	);
	ld.param.b32 	%r12, [retval0];
	} // callseq 2
	atom.global.add.u32 	%r14, [%rd45+-20], 1;
	ld.global.u32 	%r15, [%rd45+-20];
	st.local.u32 	[%rd27], %r15;
	{ // callseq 3, 0
	.param .b64 param0;
	st.param.b64 	[param0], %rd29;
	.param .b64 param1;
	st.param.b64 	[param1], %rd26;
	.param .b32 retval0;
	call.uni (retval0), 
	vprintf, 
	(
	param0, 
	param1
	);
	ld.param.b32 	%r16, [retval0];
	} // callseq 3
	atom.global.add.u32 	%r18, [%rd45+-16], 1;
	ld.global.u32 	%r19, [%rd45+-16];
	st.local.u32 	[%rd27], %r19;
	{ // callseq 4, 0
	.param .b64 param0;
	st.param.b64 	[param0], %rd29;
	.param .b64 param1;
	st.param.b64 	[param1], %rd26;
	.param .b32 retval0;
	call.uni (retval0), 
	vprintf, 
	(
	param0, 
	param1
	);
	ld.param.b32 	%r20, [retval0];
	} // callseq 4
	atom.global.add.u32 	%r22, [%rd45+-12], 1;
	ld.global.u32 	%r23, [%rd45+-12];
	st.local.u32 	[%rd27], %r23;
	{ // callseq 5, 0
	.param .b64 param0;
	st.param.b64 	[param0], %rd29;
	.param .b64 param1;
	st.param.b64 	[param1], %rd26;
	.param .b32 retval0;
	call.uni (retval0), 
	vprintf, 
	(
	param0, 
	param1
	);
	ld.param.b32 	%r24, [retval0];
	} // callseq 5
	atom.global.add.u32 	%r26, [%rd45+-8], 1;
	ld.global.u32 	%r27, [%rd45+-8];
	st.local.u32 	[%rd27], %r27;
	{ // callseq 6, 0
	.param .b64 param0;
	st.param.b64 	[param0], %rd29;
	.param .b64 param1;
	st.param.b64 	[param1], %rd26;
	.param .b32 retval0;
	call.uni (retval0), 
	vprintf, 
	(
	param0, 
	param1
	);
	ld.param.b32 	%r28, [retval0];
	} // callseq 6
	atom.global.add.u32 	%r30, [%rd45+-4], 1;
	ld.global.u32 	%r31, [%rd45+-4];
	st.local.u32 	[%rd27], %r31;
	{ // callseq 7, 0
	.param .b64 param0;
	st.param.b64 	[param0], %rd29;
	.param .b64 param1;
	st.param.b64 	[param1], %rd26;
	.param .b32 retval0;
	call.uni (retval0), 
	vprintf, 
	(
	param0, 
	param1
	);
	ld.param.b32 	%r32, [retval0];
	} // callseq 7
	atom.global.add.u32 	%r34, [%rd45], 1;
	ld.global.u32 	%r35, [%rd45];
	st.local.u32 	[%rd27], %r35;
	{ // callseq 8, 0
	.param .b64 param0;
	st.param.b64 	[param0], %rd29;
	.param .b64 param1;
	st.param.b64 	[param1], %rd26;
	.param .b32 retval0;
	call.uni (retval0), 
	vprintf, 
	(
	param0, 
	param1
	);
	ld.param.b32 	%r36, [retval0];
	} // callseq 8
	atom.global.add.u32 	%r38, [%rd45+4], 1;
	ld.global.u32 	%r39, [%rd45+4];
	st.local.u32 	[%rd27], %r39;
	{ // callseq 9, 0
	.param .b64 param0;
	st.param.b64 	[param0], %rd29;
	.param .b64 param1;
	st.param.b64 	[param1], %rd26;
	.param .b32 retval0;
	call.uni (retval0), 
	vprintf, 
	(
	param0, 
	param1
	);
	ld.param.b32 	%r40, [retval0];
	} // callseq 9
	atom.global.add.u32 	%r42, [%rd45+8], 1;
	ld.global.u32 	%r43, [%rd45+8];
	st.local.u32 	[%rd27], %r43;
	{ // callseq 10, 0
	.param .b64 param0;
	st.param.b64 	[param0], %rd29;
	.param .b64 param1;
	st.param.b64 	[param1], %rd26;
	.param .b32 retval0;
	call.uni (retval0), 
	vprintf, 
	(
	param0, 
	param1
	);
	ld.param.b32 	%r44, [retval0];
	} // callseq 10
	atom.global.add.u32 	%r46, [%rd45+12], 1;
	ld.global.u32 	%r47, [%rd45+12];
	st.local.u32 	[%rd27], %r47;
	{ // callseq 11, 0
	.param .b64 param0;
	st.param.b64 	[param0], %rd29;
	.param .b64 param1;
	st.param.b64 	[param1], %rd26;
	.param .b32 retval0;
	call.uni (retval0), 
	vprintf, 
	(
	param0, 
	param1
	);
	ld.param.b32 	%r48, [retval0];
	} // callseq 11
	atom.global.add.u32 	%r50, [%rd45+16], 1;
	ld.global.u32 	%r51, [%rd45+16];
	st.local.u32 	[%rd27], %r51;
	{ // callseq 12, 0
	.param .b64 param0;
	st.param.b64 	[param0], %rd29;
	.param .b64 param1;
	st.param.b64 	[param1], %rd26;
	.param .b32 retval0;
	call.uni (retval0), 
	vprintf, 
	(
	param0, 
	param1
	);
	ld.param.b32 	%r52, [retval0];
	} // callseq 12
	atom.global.add.u32 	%r54, [%rd45+20], 1;
	ld.global.u32 	%r55, [%rd45+20];
	st.local.u32 	[%rd27], %r55;
	{ // callseq 13, 0
	.param .b64 param0;
	st.param.b64 	[param0], %rd29;
	.param .b64 param1;
	st.param.b64 	[param1], %rd26;
	.param .b32 retval0;
	call.uni (retval0), 
	vprintf, 
	(
	param0, 
	param1
	);
	ld.param.b32 	%r56, [retval0];
	} // callseq 13
	atom.global.add.u32 	%r58, [%rd45+24], 1;
	ld.global.u32 	%r59, [%rd45+24];
	st.local.u32 	[%rd27], %r59;
	{ // callseq 14, 0
	.param .b64 param0;
	st.param.b64 	[param0], %rd29;
	.param .b64 param1;
	st.param.b64 	[param1], %rd26;
	.param .b32 retval0;
	call.uni (retval0), 
	vprintf, 
	(
	param0, 
	param1
	);
	ld.param.b32 	%r60, [retval0];
	} // callseq 14
	atom.global.add.u32 	%r62, [%rd45+28], 1;
	ld.global.u32 	%r63, [%rd45+28];
	st.local.u32 	[%rd27], %r63;
	{ // callseq 15, 0
	.param .b64 param0;
	st.param.b64 	[param0], %rd29;
	.param .b64 param1;
	st.param.b64 	[param1], %rd26;
	.param .b32 retval0;
	call.uni (retval0), 
	vprintf, 
	(
	param0, 
	param1
	);
	ld.param.b32 	%r64, [retval0];
	} // callseq 15
	add.s64 	%rd46, %rd46, -16;
	add.s64 	%rd45, %rd45, 64;
	setp.ne.s64 	%p5, %rd46, 0;
	@%p5 bra 	$L__BB0_3;
$L__BB0_4:
	setp.eq.s64 	%p6, %rd2, 0;
	@%p6 bra 	$L__BB0_13;
	add.u64 	%rd30, %SP, 0;
	add.u64 	%rd10, %SPL, 0;
	and.b64  	%rd11, %rd22, 7;
	setp.lt.u64 	%p7, %rd2, 8;
	@%p7 bra 	$L__BB0_7;
	shl.b64 	%rd31, %rd48, 2;
	add.s64 	%rd32, %rd1, %rd31;
	atom.global.add.u32 	%r66, [%rd32], 1;
	ld.global.u32 	%r67, [%rd32];
	st.local.u32 	[%rd10], %r67;
	mov.u64 	%rd33, $str;
	cvta.global.u64 	%rd34, %rd33;
	{ // callseq 16, 0
	.param .b64 param0;
	st.param.b64 	[param0], %rd34;
	.param .b64 param1;
	st.param.b64 	[param1], %rd30;
	.param .b32 retval0;
	call.uni (retval0), 
	vprintf, 
	(
	param0, 
	param1
	);
	ld.param.b32 	%r68, [retval0];
	} // callseq 16
	atom.global.add.u32 	%r70, [%rd32+4], 1;
	ld.global.u32 	%r71, [%rd32+4];
	st.local.u32 	[%rd10], %r71;
	{ // callseq 17, 0
	.param .b64 param0;
	st.param.b64 	[param0], %rd34;
	.param .b64 param1;
	st.param.b64 	[param1], %rd30;
	.param .b32 retval0;
	call.uni (retval0), 
	vprintf, 
	(
	param0, 
	param1
	);
	ld.param.b32 	%r72, [retval0];
	} // callseq 17
	atom.global.add.u32 	%r74, [%rd32+8], 1;
	ld.global.u32 	%r75, [%rd32+8];
	st.local.u32 	[%rd10], %r75;
	{ // callseq 18, 0
	.param .b64 param0;
	st.param.b64 	[param0], %rd34;
	.param .b64 param1;
	st.param.b64 	[param1], %rd30;
	.param .b32 retval0;
	call.uni (retval0), 
	vprintf, 
	(
	param0, 
	param1
	);
	ld.param.b32 	%r76, [retval0];
	} // callseq 18
	atom.global.add.u32 	%r78, [%rd32+12], 1;
	ld.global.u32 	%r79, [%rd32+12];
	st.local.u32 	[%rd10], %r79;
	{ // callseq 19, 0
	.param .b64 param0;
	st.param.b64 	[param0], %rd34;
	.param .b64 param1;
	st.param.b64 	[param1], %rd30;
	.param .b32 retval0;
	call.uni (retval0), 
	vprintf, 
	(
	param0, 
	param1
	);
	ld.param.b32 	%r80, [retval0];
	} // callseq 19
	atom.global.add.u32 	%r82, [%rd32+16], 1;
	ld.global.u32 	%r83, [%rd32+16];
	st.local.u32 	[%rd10], %r83;
	{ // callseq 20, 0
	.param .b64 param0;
	st.param.b64 	[param0], %rd34;
	.param .b64 param1;
	st.param.b64 	[param1], %rd30;
	.param .b32 retval0;
	call.uni (retval0), 
	vprintf, 
	(
	param0, 
	param1
	);
	ld.param.b32 	%r84, [retval0];
	} // callseq 20
	atom.global.add.u32 	%r86, [%rd32+20], 1;
	ld.global.u32 	%r87, [%rd32+20];
	st.local.u32 	[%rd10], %r87;
	{ // callseq 21, 0
	.param .b64 param0;
	st.param.b64 	[param0], %rd34;
	.param .b64 param1;
	st.param.b64 	[param1], %rd30;
	.param .b32 retval0;
	call.uni (retval0), 
	vprintf, 
	(
	param0, 
	param1
	);
	ld.param.b32 	%r88, [retval0];
	} // callseq 21
	atom.global.add.u32 	%r90, [%rd32+24], 1;
	ld.global.u32 	%r91, [%rd32+24];
	st.local.u32 	[%rd10], %r91;
	{ // callseq 22, 0
	.param .b64 param0;
	st.param.b64 	[param0], %rd34;
	.param .b64 param1;
	st.param.b64 	[param1], %rd30;
	.param .b32 retval0;
	call.uni (retval0), 
	vprintf, 
	(
	param0, 
	param1
	);
	ld.param.b32 	%r92, [retval0];
	} // callseq 22
	atom.global.add.u32 	%r94, [%rd32+28], 1;
	ld.global.u32 	%r95, [%rd32+28];
	st.local.u32 	[%rd10], %r95;
	{ // callseq 23, 0
	.param .b64 param0;
	st.param.b64 	[param0], %rd34;
	.param .b64 param1;
	st.param.b64 	[param1], %rd30;
	.param .b32 retval0;
	call.uni (retval0), 
	vprintf, 
	(
	param0, 
	param1
	);
	ld.param.b32 	%r96, [retval0];
	} // callseq 23
	add.s64 	%rd48, %rd48, 8;
$L__BB0_7:
	setp.eq.s64 	%p8, %rd11, 0;
	@%p8 bra 	$L__BB0_13;
	and.b64  	%rd50, %rd22, 3;
	setp.lt.u64 	%p9, %rd11, 4;
	@%p9 bra 	$L__BB0_10;
	shl.b64 	%rd36, %rd48, 2;
	add.s64 	%rd37, %rd1, %rd36;
	atom.global.add.u32 	%r98, [%rd37], 1;
	ld.global.u32 	%r99, [%rd37];
	st.local.u32 	[%rd10], %r99;
	mov.u64 	%rd38, $str;
	cvta.global.u64 	%rd39, %rd38;
	{ // callseq 24, 0
	.param .b64 param0;
	st.param.b64 	[param0], %rd39;
	.param .b64 param1;
	st.param.b64 	[param1], %rd30;
	.param .b32 retval0;
	call.uni (retval0), 
	vprintf, 
	(
	param0, 
	param1
	);
	ld.param.b32 	%r100, [retval0];
	} // callseq 24
	atom.global.add.u32 	%r102, [%rd37+4], 1;
	ld.global.u32 	%r103, [%rd37+4];
	st.local.u32 	[%rd10], %r103;
	{ // callseq 25, 0
	.param .b64 param0;
	st.param.b64 	[param0], %rd39;
	.param .b64 param1;
	st.param.b64 	[param1], %rd30;
	.param .b32 retval0;
	call.uni (retval0), 
	vprintf, 
	(
	param0, 
	param1
	);
	ld.param.b32 	%r104, [retval0];
	} // callseq 25
	atom.global.add.u32 	%r106, [%rd37+8], 1;
	ld.global.u32 	%r107, [%rd37+8];
	st.local.u32 	[%rd10], %r107;
	{ // callseq 26, 0
	.param .b64 param0;
	st.param.b64 	[param0], %rd39;
	.param .b64 param1;
	st.param.b64 	[param1], %rd30;
	.param .b32 retval0;
	call.uni (retval0), 
	vprintf, 
	(
	param0, 
	param1
	);
	ld.param.b32 	%r108, [retval0];
	} // callseq 26
	atom.global.add.u32 	%r110, [%rd37+12], 1;
	ld.global.u32 	%r111, [%rd37+12];
	st.local.u32 	[%rd10], %r111;
	{ // callseq 27, 0
	.param .b64 param0;
	st.param.b64 	[param0], %rd39;
	.param .b64 param1;
	st.param.b64 	[param1], %rd30;
	.param .b32 retval0;
	call.uni (retval0), 
	vprintf, 
	(
	param0, 
	param1
	);
	ld.param.b32 	%r112, [retval0];
	} // callseq 27
	add.s64 	%rd48, %rd48, 4;
$L__BB0_10:
	setp.eq.s64 	%p10, %rd50, 0;
	@%p10 bra 	$L__BB0_13;
	shl.b64 	%rd41, %rd48, 2;
	add.s64 	%rd51, %rd1, %rd41;
	mov.u64 	%rd42, $str;
$L__BB0_12:
	.pragma "nounroll";
	atom.global.add.u32 	%r114, [%rd51], 1;
	ld.global.u32 	%r115, [%rd51];
	st.local.u32 	[%rd10], %r115;
	cvta.global.u64 	%rd43, %rd42;
	{ // callseq 28, 0
	.param .b64 param0;
	st.param.b64 	[param0], %rd43;
	.param .b64 param1;
	st.param.b64 	[param1], %rd30;
	.param .b32 retval0;
	call.uni (retval0), 
	vprintf, 
	(
	param0, 
	param1
	);
	ld.param.b32 	%r116, [retval0];
	} // callseq 28
	add.s64 	%rd51, %rd51, 4;
	add.s64 	%rd50, %rd50, -1;
	setp.ne.s64 	%p11, %rd50, 0;
	@%p11 bra 	$L__BB0_12;
$L__BB0_13:
	ret;

}


// ===== COMPILED SASS (sm_100) =====

	.target	sm_100

	.elftype	@"ET_EXEC"


//--------------------- .note.nv.tkinfo           --------------------------
	.section	.note.nv.tkinfo,"",@"SHT_NOTE"
	.sectionflags	@"SHF_NOTE_NV_TKINFO"
	.tkinfo
        /*0018*/ 	.word	0x00000002
        /*0030*/ 	.string	""
        /*0030*/ 	.string	"ptxas"
        /*0030*/ 	.string	"Cuda compilation tools, release 13.0, V13.0.88"
        /*0030*/ 	.string	"Build cuda_13.0.r13.0/compiler.36424714_0"
        /*0030*/ 	.string	"-arch sm_100 -m 64 "



//--------------------- .note.nv.cuinfo           --------------------------
	.section	.note.nv.cuinfo,"",@"SHT_NOTE"
	.sectionflags	@"SHF_NOTE_NV_CUINFO"
        /*0018*/ 	.short	0x0002
        /*001a*/ 	.short	0x0064
        /*001c*/ 	.short	0x0082
	.zero		2


//--------------------- .nv.info                  --------------------------
	.section	.nv.info,"",@"SHT_CUDA_INFO"
	.align	4


	//----- nvinfo : EIATTR_REGCOUNT
	.align		4
        /*0000*/ 	.byte	0x04, 0x2f
        /*0002*/ 	.short	(.L_2 - .L_1)
	.align		4
.L_1:
        /*0004*/ 	.word	index@(_Z4testPjm)
        /*0008*/ 	.word	0x0000001d


	//----- nvinfo : EIATTR_FRAME_SIZE
	.align		4
.L_2:
        /*000c*/ 	.byte	0x04, 0x11
        /*000e*/ 	.short	(.L_4 - .L_3)
	.align		4
.L_3:
        /*0010*/ 	.word	index@(_Z4testPjm)
        /*0014*/ 	.word	0x00000008


	//----- nvinfo : EIATTR_MIN_STACK_SIZE
	.align		4
.L_4:
        /*0018*/ 	.byte	0x04, 0x12
        /*001a*/ 	.short	(.L_6 - .L_5)
	.align		4
.L_5:
        /*001c*/ 	.word	index@(_Z4testPjm)
        /*0020*/ 	.word	0x00000008
.L_6:


//--------------------- .nv.compat                --------------------------
	.section	.nv.compat,"",@"SHT_CUDA_COMPAT_INFO"
	.align	4
        /*0000*/ 	.byte	0x02, 0x09, 0x00, 0x00, 0x02, 0x02, 0x01, 0x00, 0x02, 0x05, 0x05, 0x00, 0x03, 0x07, 0x01, 0x01
        /*0010*/ 	.byte	0x02, 0x03, 0x00, 0x00, 0x02, 0x06, 0x01, 0x00, 0x04, 0x0b, 0x08, 0x00, 0x09, 0x00, 0x00, 0x00
        /*0020*/ 	.byte	0x00, 0x00, 0x00, 0x00


//--------------------- .nv.info._Z4testPjm       --------------------------
	.section	.nv.info._Z4testPjm,"",@"SHT_CUDA_INFO"
	.sectionflags	@""
	.align	4


	//----- nvinfo : EIATTR_CUDA_API_VERSION
	.align		4
        /*0000*/ 	.byte	0x04, 0x37
        /*0002*/ 	.short	(.L_8 - .L_7)
.L_7:
        /*0004*/ 	.word	0x00000082


	//----- nvinfo : EIATTR_KPARAM_INFO
	.align		4
.L_8:
        /*0008*/ 	.byte	0x04, 0x17
        /*000a*/ 	.short	(.L_10 - .L_9)
.L_9:
        /*000c*/ 	.word	0x00000000
        /*0010*/ 	.short	0x0001
        /*0012*/ 	.short	0x0008
        /*0014*/ 	.byte	0x00, 0xf0, 0x21, 0x00


	//----- nvinfo : EIATTR_KPARAM_INFO
	.align		4
.L_10:
        /*0018*/ 	.byte	0x04, 0x17
        /*001a*/ 	.short	(.L_12 - .L_11)
.L_11:
        /*001c*/ 	.word	0x00000000
        /*0020*/ 	.short	0x0000
        /*0022*/ 	.short	0x0000
        /*0024*/ 	.byte	0x00, 0xf5, 0x21, 0x00


	//----- nvinfo : EIATTR_SPARSE_MMA_MASK
	.align		4
.L_12:
        /*0028*/ 	.byte	0x03, 0x50
        /*002a*/ 	.short	0x0000


	//----- nvinfo : EIATTR_MAXREG_COUNT
	.align		4
        /*002c*/ 	.byte	0x03, 0x1b
        /*002e*/ 	.short	0x00ff


	//----- nvinfo : EIATTR_EXTERNS
	.align		4
        /*0030*/ 	.byte	0x04, 0x0f
        /*0032*/ 	.short	(.L_14 - .L_13)


	//   ....[0]....
	.align		4
.L_13:
        /*0034*/ 	.word	index@(vprintf)


	//----- nvinfo : EIATTR_MERCURY_ISA_VERSION
	.align		4
.L_14:
        /*0038*/ 	.byte	0x03, 0x5f
        /*003a*/ 	.short	0x0101


	//----- nvinfo : EIATTR_INT_WARP_WIDE_INSTR_OFFSETS
	.align		4
        /*003c*/ 	.byte	0x04, 0x31
        /*003e*/ 	.short	(.L_16 - .L_15)


	//   ....[0]....
.L_15:
        /*0040*/ 	.word	0x00000f60


	//   ....[1]....
        /*0044*/ 	.word	0x00001090


	//   ....[2]....
        /*0048*/ 	.word	0x00001190


	//   ....[3]....
        /*004c*/ 	.word	0x00001290


	//   ....[4]....
        /*0050*/ 	.word	0x00001390


	//   ....[5]....
        /*0054*/ 	.word	0x00001490


	//   ....[6]....
        /*0058*/ 	.word	0x00001590


	//   ....[7]....
        /*005c*/ 	.word	0x00001690


	//   ....[8]....
        /*0060*/ 	.word	0x00001860


	//   ....[9]....
        /*0064*/ 	.word	0x00001990


	//   ....[10]....
        /*0068*/ 	.word	0x00001a90


	//   ....[11]....
        /*006c*/ 	.word	0x00001b90


	//----- nvinfo : EIATTR_VRC_CTA_INIT_COUNT
	.align		4
.L_16:
        /*0070*/ 	.byte	0x02, 0x4a
	.zero		1
	.zero		1


	//----- nvinfo : EIATTR_SYSCALL_OFFSETS
	.align		4
        /*0074*/ 	.byte	0x04, 0x46
        /*0076*/ 	.short	(.L_18 - .L_17)


	//   ....[0]....
.L_17:
        /*0078*/ 	.word	0x00000320


	//   ....[1]....
        /*007c*/ 	.word	0x000003e0


	//   ....[2]....
        /*0080*/ 	.word	0x000004a0


	//   ....[3]....
        /*0084*/ 	.word	0x00000560


	//   ....[4]....
        /*0088*/ 	.word	0x00000620


	//   ....[5]....
        /*008c*/ 	.word	0x000006e0


	//   ....[6]....
        /*0090*/ 	.word	0x000007a0


	//   ....[7]....
        /*0094*/ 	.word	0x00000860


	//   ....[8]....
        /*0098*/ 	.word	0x00000920


	//   ....[9]....
        /*009c*/ 	.word	0x000009e0


	//   ....[10]....
        /*00a0*/ 	.word	0x00000aa0


	//   ....[11]....
        /*00a4*/ 	.word	0x00000b60


	//   ....[12]....
        /*00a8*/ 	.word	0x00000c20


	//   ....[13]....
        /*00ac*/ 	.word	0x00000ce0


	//   ....[14]....
        /*00b0*/ 	.word	0x00000da0


	//   ....[15]....
        /*00b4*/ 	.word	0x00000e60


	//   ....[16]....
        /*00b8*/ 	.word	0x00001070


	//   ....[17]....
        /*00bc*/ 	.word	0x00001170


	//   ....[18]....
        /*00c0*/ 	.word	0x00001270


	//   ....[19]....
        /*00c4*/ 	.word	0x00001370


	//   ....[20]....
        /*00c8*/ 	.word	0x00001470


	//   ....[21]....
        /*00cc*/ 	.word	0x00001570


	//   ....[22]....
        /*00d0*/ 	.word	0x00001670


	//   ....[23]....
        /*00d4*/ 	.word	0x00001770


	//   ....[24]....
        /*00d8*/ 	.word	0x00001970


	//   ....[25]....
        /*00dc*/ 	.word	0x00001a70


	//   ....[26]....
        /*00e0*/ 	.word	0x00001b70


	//   ....[27]....
        /*00e4*/ 	.word	0x00001c70


	//   ....[28]....
        /*00e8*/ 	.word	0x00001e20


	//----- nvinfo : EIATTR_EXIT_INSTR_OFFSETS
	.align		4
.L_18:
        /*00ec*/ 	.byte	0x04, 0x1c
        /*00ee*/ 	.short	(.L_20 - .L_19)


	//   ....[0]....
.L_19:
        /*00f0*/ 	.word	0x000000b0


	//   ....[1]....
        /*00f4*/ 	.word	0x00000ee0


	//   ....[2]....
        /*00f8*/ 	.word	0x000017c0


	//   ....[3]....
        /*00fc*/ 	.word	0x00001cc0


	//   ....[4]....
        /*0100*/ 	.word	0x00001e70


	//----- nvinfo : EIATTR_CRS_STACK_SIZE
	.align		4
.L_20:
        /*0104*/ 	.byte	0x04, 0x1e
        /*0106*/ 	.short	(.L_22 - .L_21)
.L_21:
        /*0108*/ 	.word	0x00000000


	//----- nvinfo : EIATTR_CBANK_PARAM_SIZE
	.align		4
.L_22:
        /*010c*/ 	.byte	0x03, 0x19
        /*010e*/ 	.short	0x0010


	//----- nvinfo : EIATTR_PARAM_CBANK
	.align		4
        /*0110*/ 	.byte	0x04, 0x0a
        /*0112*/ 	.short	(.L_24 - .L_23)
	.align		4
.L_23:
        /*0114*/ 	.word	index@(.nv.constant0._Z4testPjm)
        /*0118*/ 	.short	0x0380
        /*011a*/ 	.short	0x0010


	//----- nvinfo : EIATTR_SW_WAR
	.align		4
.L_24:
        /*011c*/ 	.byte	0x04, 0x36
        /*011e*/ 	.short	(.L_26 - .L_25)
.L_25:
        /*0120*/ 	.word	0x00000008
.L_26:


//--------------------- .nv.callgraph             --------------------------
	.section	.nv.callgraph,"",@"SHT_CUDA_CALLGRAPH"
	.align	4
	.sectionentsize	8
	.align		4
        /*0000*/ 	.word	0x00000000
	.align		4
        /*0004*/ 	.word	0xffffffff
	.align		4
        /*0008*/ 	.word	index@(_Z4testPjm)
	.align		4
        /*000c*/ 	.word	index@(vprintf)
	.align		4
        /*0010*/ 	.word	0x00000000
	.align		4
        /*0014*/ 	.word	0xfffffffe
	.align		4
        /*0018*/ 	.word	0x00000000
	.align		4
        /*001c*/ 	.word	0xfffffffd
	.align		4
        /*0020*/ 	.word	0x00000000
	.align		4
        /*0024*/ 	.word	0xfffffffc


//--------------------- .nv.constant4             --------------------------
	.section	.nv.constant4,"a",@progbits
	.align	8
	.align		8
.nv.constant4:
        /*0000*/ 	.dword	vprintf
	.align		8
        /*0008*/ 	.dword	$str


//--------------------- .text._Z4testPjm          --------------------------
	.section	.text._Z4testPjm,"ax",@progbits
	.align	128
        .global         _Z4testPjm
        .type           _Z4testPjm,@function
        .size           _Z4testPjm,(.L_x_35 - _Z4testPjm)
        .other          _Z4testPjm,@"STO_CUDA_ENTRY STV_DEFAULT"
_Z4testPjm:
.text._Z4testPjm:
[----:B------:R-:W0:Y:S01]  /*0000*/  LDC R1, c[0x0][0x37c] ;  /* 0x0000df00ff017b82 */ /* 0x000e220000000800 */
[----:B------:R-:W1:Y:S01]  /*0010*/  S2R R0, SR_TID.X ;  /* 0x0000000000007919 */ /* 0x000e620000002100 */
[----:B------:R-:W2:Y:S01]  /*0020*/  LDCU.64 UR38, c[0x0][0x388] ;  /* 0x00007100ff2677ac */ /* 0x000ea20008000a00 */
[----:B0-----:R-:W-:Y:S01]  /*0030*/  VIADD R1, R1, 0xfffffff8 ;  /* 0xfffffff801017836 */ /* 0x001fe20000000000 */
[----:B------:R-:W0:Y:S01]  /*0040*/  LDCU UR4, c[0x0][0x2f8] ;  /* 0x00005f00ff0477ac */ /* 0x000e220008000800 */
[----:B------:R-:W3:Y:S01]  /*0050*/  LDCU UR5, c[0x0][0x2fc] ;  /* 0x00005f80ff0577ac */ /* 0x000ee20008000800 */
[----:B--2---:R-:W-:-:S04]  /*0060*/  ISETP.NE.U32.AND P0, PT, RZ, UR38, PT ;  /* 0x00000026ff007c0c */ /* 0x004fc8000bf05070 */
[----:B------:R-:W-:Y:S02]  /*0070*/  ISETP.NE.AND.EX P0, PT, RZ, UR39, PT, P0 ;  /* 0x00000027ff007c0c */ /* 0x000fe4000bf05300 */
[----:B0-----:R-:W-:-:S05]  /*0080*/  IADD3 R18, P1, PT, R1, UR4, RZ ;  /* 0x0000000401127c10 */ /* 0x001fca000ff3e0ff */
[----:B---3--:R-:W-:Y:S01]  /*0090*/  IMAD.X R2, RZ, RZ, UR5, P1 ;  /* 0x00000005ff027e24 */ /* 0x008fe200088e06ff */
[----:B-1----:R-:W-:-:S13]  /*00a0*/  ISETP.NE.OR P0, PT, R0, RZ, !P0 ;  /* 0x000000ff0000720c */ /* 0x002fda0004705670 */
[----:B------:R-:W-:Y:S05]  /*00b0*/  @P0 EXIT ;  /* 0x000000000000094d */ /* 0x000fea0003800000 */
[----:B------:R-:W-:Y:S01]  /*00c0*/  UIADD3 UR5, UP0, UPT, UR38, -0x1, URZ ;  /* 0xffffffff26057890 */ /* 0x000fe2000ff1e0ff */
[----:B------:R-:W-:Y:S01]  /*00d0*/  CS2R R22, SRZ ;  /* 0x0000000000167805 */ /* 0x000fe2000001ff00 */
[----:B------:R-:W0:Y:S02]  /*00e0*/  LDCU.64 UR36, c[0x0][0x358] ;  /* 0x00006b00ff2477ac */ /* 0x000e240008000a00 */
[----:B------:R-:W-:Y:S02]  /*00f0*/  UIADD3.X UR4, UPT, UPT, UR39, -0x1, URZ, UP0, !UPT ;  /* 0xffffffff27047890 */ /* 0x000fe400087fe4ff */
[----:B------:R-:W-:Y:S02]  /*0100*/  UISETP.GE.U32.AND UP0, UPT, UR5, 0xf, UPT ;  /* 0x0000000f0500788c */ /* 0x000fe4000bf06070 */
[----:B------:R-:W-:Y:S02]  /*0110*/  ULOP3.LUT UR39, UR38, 0xf, URZ, 0xc0, !UPT ;  /* 0x0000000f26277892 */ /* 0x000fe4000f8ec0ff */
[----:B------:R-:W-:-:S09]  /*0120*/  UISETP.GE.U32.AND.EX UP0, UPT, UR4, URZ, UPT, UP0 ;  /* 0x000000ff0400728c */ /* 0x000fd2000bf06100 */
[----:B------:R-:W-:Y:S05]  /*0130*/  BRA.U !UP0, `(.L_x_0) ;  /* 0x0000000d08607547 */ /* 0x000fea000b800000 */
[----:B------:R-:W1:Y:S01]  /*0140*/  LDCU.64 UR4, c[0x0][0x380] ;  /* 0x00007000ff0477ac */ /* 0x000e620008000a00 */
[----:B------:R-:W-:Y:S01]  /*0150*/  BSSY B6, `(.L_x_0) ;  /* 0x00000d6000067945 */ /* 0x000fe20003800000 */
[----:B------:R-:W2:Y:S01]  /*0160*/  LDCU UR7, c[0x0][0x38c] ;  /* 0x00007180ff0777ac */ /* 0x000ea20008000800 */
[----:B------:R-:W-:-:S06]  /*0170*/  ULOP3.LUT UR6, UR38, 0xfffffff0, URZ, 0xc0, !UPT ;  /* 0xfffffff026067892 */ /* 0x000fcc000f8ec0ff */
[----:B------:R-:W-:Y:S01]  /*0180*/  IMAD.U32 R23, RZ, RZ, UR6 ;  /* 0x00000006ff177e24 */ /* 0x000fe2000f8e00ff */
[----:B------:R-:W-:Y:S01]  /*0190*/  MOV R25, UR6 ;  /* 0x0000000600197c02 */ /* 0x000fe20008000f00 */
[----:B-1----:R-:W-:-:S04]  /*01a0*/  UIADD3 UR4, UP0, UPT, UR4, 0x20, URZ ;  /* 0x0000002004047890 */ /* 0x002fc8000ff1e0ff */
[----:B------:R-:W-:Y:S01]  /*01b0*/  UIADD3.X UR5, UPT, UPT, URZ, UR5, URZ, UP0, !UPT ;  /* 0x00000005ff057290 */ /* 0x000fe200087fe4ff */
[----:B--2---:R-:W-:Y:S02]  /*01c0*/  IMAD.U32 R22, RZ, RZ, UR7 ;  /* 0x00000007ff167e24 */ /* 0x004fe4000f8e00ff */
[----:B------:R-:W-:Y:S02]  /*01d0*/  IMAD.U32 R24, RZ, RZ, UR7 ;  /* 0x00000007ff187e24 */ /* 0x000fe4000f8e00ff */
[----:B------:R-:W-:Y:S02]  /*01e0*/  IMAD.U32 R16, RZ, RZ, UR4 ;  /* 0x00000004ff107e24 */ /* 0x000fe4000f8e00ff */
[----:B------:R-:W-:-:S07]  /*01f0*/  IMAD.U32 R17, RZ, RZ, UR5 ;  /* 0x00000005ff117e24 */ /* 0x000fce000f8e00ff */
.L_x_17:
[----:B------:R-:W-:Y:S01]  /*0200*/  IMAD.MOV.U32 R3, RZ, RZ, 0x1 ;  /* 0x00000001ff037424 */ /* 0x000fe200078e00ff */
[----:B------:R-:W-:Y:S05]  /*0210*/  YIELD ;  /* 0x0000000000007946 */ /* 0x000fea0003800000 */
[----:B0-----:R0:W-:Y:S01]  /*0220*/  REDG.E.ADD.STRONG.GPU desc[UR36][R16.64+-0x20], R3 ;  /* 0xffffe0031000798e */ /* 0x0011e2000c12e124 */
[----:B------:R-:W-:Y:S01]  /*0230*/  MOV R19, 0x0 ;  /* 0x0000000000137802 */ /* 0x000fe20000000f00 */
[----:B------:R-:W1:Y:S02]  /*0240*/  LDCU.64 UR4, c[0x4][0x8] ;  /* 0x01000100ff0477ac */ /* 0x000e640008000a00 */
[----:B------:R-:W2:Y:S01]  /*0250*/  LDG.E R0, desc[UR36][R16.64+-0x20] ;  /* 0xffffe02410007981 */ /* 0x000ea2000c1e1900 */
[----:B------:R0:W3:Y:S01]  /*0260*/  LDC.64 R8, c[0x4][R19] ;  /* 0x0100000013087b82 */ /* 0x0000e20000000a00 */
[----:B------:R-:W-:Y:S01]  /*0270*/  IADD3 R25, P0, PT, R25, -0x10, RZ ;  /* 0xfffffff019197810 */ /* 0x000fe20007f1e0ff */
[----:B------:R-:W-:-:S02]  /*0280*/  IMAD.MOV.U32 R6, RZ, RZ, R18 ;  /* 0x000000ffff067224 */ /* 0x000fc400078e0012 */
[----:B------:R-:W-:Y:S01]  /*0290*/  IMAD.MOV.U32 R7, RZ, RZ, R2 ;  /* 0x000000ffff077224 */ /* 0x000fe200078e0002 */
[----:B------:R-:W-:Y:S02]  /*02a0*/  IADD3.X R24, PT, PT, R24, -0x1, RZ, P0, !PT ;  /* 0xffffffff18187810 */ /* 0x000fe400007fe4ff */
[----:B------:R-:W-:-:S04]  /*02b0*/  ISETP.NE.U32.AND P0, PT, R25, RZ, PT ;  /* 0x000000ff1900720c */ /* 0x000fc80003f05070 */
[----:B------:R-:W-:Y:S02]  /*02c0*/  ISETP.NE.AND.EX P0, PT, R24, RZ, PT, P0 ;  /* 0x000000ff1800720c */ /* 0x000fe40003f05300 */
[----:B-1----:R-:W-:Y:S01]  /*02d0*/  MOV R4, UR4 ;  /* 0x0000000400047c02 */ /* 0x002fe20008000f00 */
[----:B------:R-:W-:Y:S01]  /*02e0*/  IMAD.U32 R5, RZ, RZ, UR5 ;  /* 0x00000005ff057e24 */ /* 0x000fe2000f8e00ff */
[----:B------:R-:W-:Y:S01]  /*02f0*/  P2R R26, PR, RZ, 0x1 ;  /* 0x00000001ff1a7803 */ /* 0x000fe20000000000 */
[----:B--23--:R0:W-:Y:S08]  /*0300*/  STL [R1], R0 ;  /* 0x0000000001007387 */ /* 0x00c1f00000100800 */
[----:B------:R-:W-:-:S07]  /*0310*/  LEPC R20, `(.L_x_1) ;  /* 0x000000001014794e */ /* 0x000fce0000000000 */
[----:B0-----:R-:W-:Y:S05]  /*0320*/  CALL.ABS.NOINC R8 ;  /* 0x0000000008007343 */ /* 0x001fea0003c00000 */
.L_x_1:
[----:B------:R-:W-:Y:S01]  /*0330*/  IMAD.MOV.U32 R3, RZ, RZ, 0x1 ;  /* 0x00000001ff037424 */ /* 0x000fe200078e00ff */
[----:B------:R-:W0:Y:S04]  /*0340*/  LDCU.64 UR4, c[0x4][0x8] ;  /* 0x01000100ff0477ac */ /* 0x000e280008000a00 */
[----:B------:R1:W-:Y:S04]  /*0350*/  REDG.E.ADD.STRONG.GPU desc[UR36][R16.64+-0x1c], R3 ;  /* 0xffffe4031000798e */ /* 0x0003e8000c12e124 */
[----:B------:R-:W2:Y:S01]  /*0360*/  LDG.E R0, desc[UR36][R16.64+-0x1c] ;  /* 0xffffe42410007981 */ /* 0x000ea2000c1e1900 */
[----:B------:R1:W3:Y:S01]  /*0370*/  LDC.64 R8, c[0x4][R19] ;  /* 0x0100000013087b82 */ /* 0x0002e20000000a00 */
[----:B------:R-:W-:-:S02]  /*0380*/  IMAD.MOV.U32 R6, RZ, RZ, R18 ;  /* 0x000000ffff067224 */ /* 0x000fc400078e0012 */
[----:B------:R-:W-:Y:S01]  /*0390*/  IMAD.MOV.U32 R7, RZ, RZ, R2 ;  /* 0x000000ffff077224 */ /* 0x000fe200078e0002 */
[----:B0-----:R-:W-:Y:S01]  /*03a0*/  MOV R4, UR4 ;  /* 0x0000000400047c02 */ /* 0x001fe20008000f00 */
[----:B------:R-:W-:Y:S01]  /*03b0*/  IMAD.U32 R5, RZ, RZ, UR5 ;  /* 0x00000005ff057e24 */ /* 0x000fe2000f8e00ff */
[----:B--23--:R1:W-:Y:S06]  /*03c0*/  STL [R1], R0 ;  /* 0x0000000001007387 */ /* 0x00c3ec0000100800 */
[----:B------:R-:W-:-:S07]  /*03d0*/  LEPC R20, `(.L_x_2) ;  /* 0x000000001014794e */ /* 0x000fce0000000000 */
[----:B-1----:R-:W-:Y:S05]  /*03e0*/  CALL.ABS.NOINC R8 ;  /* 0x0000000008007343 */ /* 0x002fea0003c00000 */
.L_x_2:
        /* <DEDUP_REMOVED lines=12> */
.L_x_3:
        /* <DEDUP_REMOVED lines=12> */
.L_x_4:
        /* <DEDUP_REMOVED lines=12> */
.L_x_5:
        /* <DEDUP_REMOVED lines=12> */
.L_x_6:
        /* <DEDUP_REMOVED lines=12> */
.L_x_7:
        /* <DEDUP_REMOVED lines=12> */
.L_x_8:
[----:B------:R-:W-:Y:S01]  /*0870*/  HFMA2 R3, -RZ, RZ, 0, 5.9604644775390625e-08 ;  /* 0x00000001ff037431 */ /* 0x000fe200000001ff */
[----:B------:R-:W0:Y:S04]  /*0880*/  LDCU.64 UR4, c[0x4][0x8] ;  /* 0x01000100ff0477ac */ /* 0x000e280008000a00 */
[----:B------:R1:W-:Y:S04]  /*0890*/  REDG.E.ADD.STRONG.GPU desc[UR36][R16.64], R3 ;  /* 0x000000031000798e */ /* 0x0003e8000c12e124 */
[----:B------:R-:W2:Y:S01]  /*08a0*/  LDG.E R0, desc[UR36][R16.64] ;  /* 0x0000002410007981 */ /* 0x000ea2000c1e1900 */
[----:B------:R1:W3:Y:S01]  /*08b0*/  LDC.64 R8, c[0x4][R19] ;  /* 0x0100000013087b82 */ /* 0x0002e20000000a00 */
[----:B------:R-:W-:Y:S01]  /*08c0*/  IMAD.MOV.U32 R6, RZ, RZ, R18 ;  /* 0x000000ffff067224 */ /* 0x000fe200078e0012 */
[----:B------:R-:W-:Y:S01]  /*08d0*/  MOV R7, R2 ;  /* 0x0000000200077202 */ /* 0x000fe20000000f00 */
[----:B0-----:R-:W-:-:S02]  /*08e0*/  IMAD.U32 R4, RZ, RZ, UR4 ;  /* 0x00000004ff047e24 */ /* 0x001fc4000f8e00ff */
[----:B------:R-:W-:Y:S01]  /*08f0*/  IMAD.U32 R5, RZ, RZ, UR5 ;  /* 0x00000005ff057e24 */ /* 0x000fe2000f8e00ff */
[----:B--23--:R1:W-:Y:S06]  /*0900*/  STL [R1], R0 ;  /* 0x0000000001007387 */ /* 0x00c3ec0000100800 */
[----:B------:R-:W-:-:S07]  /*0910*/  LEPC R20, `(.L_x_9) ;  /* 0x000000001014794e */ /* 0x000fce0000000000 */
[----:B-1----:R-:W-:Y:S05]  /*0920*/  CALL.ABS.NOINC R8 ;  /* 0x0000000008007343 */ /* 0x002fea0003c00000 */
.L_x_9:
[----:B------:R-:W-:Y:S01]  /*0930*/  IMAD.MOV.U32 R3, RZ, RZ, 0x1 ;  /* 0x00000001ff037424 */ /* 0x000fe200078e00ff */
[----:B------:R-:W0:Y:S04]  /*0940*/  LDCU.64 UR4, c[0x4][0x8] ;  /* 0x01000100ff0477ac */ /* 0x000e280008000a00 */
[----:B------:R1:W-:Y:S04]  /*0950*/  REDG.E.ADD.STRONG.GPU desc[UR36][R16.64+0x4], R3 ;  /* 0x000004031000798e */ /* 0x0003e8000c12e124 */
[----:B------:R-:W2:Y:S01]  /*0960*/  LDG.E R0, desc[UR36][R16.64+0x4] ;  /* 0x0000042410007981 */ /* 0x000ea2000c1e1900 */
[----:B------:R1:W3:Y:S01]  /*0970*/  LDC.64 R8, c[0x4][R19] ;  /* 0x0100000013087b82 */ /* 0x0002e20000000a00 */
[----:B------:R-:W-:Y:S01]  /*0980*/  MOV R6, R18 ;  /* 0x0000001200067202 */ /* 0x000fe20000000f00 */
[----:B------:R-:W-:-:S02]  /*0990*/  IMAD.MOV.U32 R7, RZ, RZ, R2 ;  /* 0x000000ffff077224 */ /* 0x000fc400078e0002 */
[----:B0-----:R-:W-:Y:S02]  /*09a0*/  IMAD.U32 R4, RZ, RZ, UR4 ;  /* 0x00000004ff047e24 */ /* 0x001fe4000f8e00ff */
[----:B------:R-:W-:Y:S01]  /*09b0*/  IMAD.U32 R5, RZ, RZ, UR5 ;  /* 0x00000005ff057e24 */ /* 0x000fe2000f8e00ff */
[----:B--23--:R1:W-:Y:S06]  /*09c0*/  STL [R1], R0 ;  /* 0x0000000001007387 */ /* 0x00c3ec0000100800 */
[----:B------:R-:W-:-:S07]  /*09d0*/  LEPC R20, `(.L_x_10) ;  /* 0x000000001014794e */ /* 0x000fce0000000000 */
[----:B-1----:R-:W-:Y:S05]  /*09e0*/  CALL.ABS.NOINC R8 ;  /* 0x0000000008007343 */ /* 0x002fea0003c00000 */
.L_x_10:
[----:B------:R-:W-:Y:S01]  /*09f0*/  IMAD.MOV.U32 R3, RZ, RZ, 0x1 ;  /* 0x00000001ff037424 */ /* 0x000fe200078e00ff */
[----:B------:R-:W0:Y:S04]  /*0a00*/  LDCU.64 UR4, c[0x4][0x8] ;  /* 0x01000100ff0477ac */ /* 0x000e280008000a00 */
[----:B------:R1:W-:Y:S04]  /*0a10*/  REDG.E.ADD.STRONG.GPU desc[UR36][R16.64+0x8], R3 ;  /* 0x000008031000798e */ /* 0x0003e8000c12e124 */
[----:B------:R-:W2:Y:S01]  /*0a20*/  LDG.E R0, desc[UR36][R16.64+0x8] ;  /* 0x0000082410007981 */ /* 0x000ea2000c1e1900 */
[----:B------:R1:W3:Y:S01]  /*0a30*/  LDC.64 R8, c[0x4][R19] ;  /* 0x0100000013087b82 */ /* 0x0002e20000000a00 */
[----:B------:R-:W-:-:S02]  /*0a40*/  IMAD.MOV.U32 R6, RZ, RZ, R18 ;  /* 0x000000ffff067224 */ /* 0x000fc400078e0012 */
[----:B------:R-:W-:Y:S02]  /*0a50*/  IMAD.MOV.U32 R7, RZ, RZ, R2 ;  /* 0x000000ffff077224 */ /* 0x000fe400078e0002 */
[----:B0-----:R-:W-:Y:S01]  /*0a60*/  IMAD.U32 R4, RZ, RZ, UR4 ;  /* 0x00000004ff047e24 */ /* 0x001fe2000f8e00ff */
[----:B------:R-:W-:Y:S01]  /*0a70*/  MOV R5, UR5 ;  /* 0x0000000500057c02 */ /* 0x000fe20008000f00 */
[----:B--23--:R1:W-:Y:S06]  /*0a80*/  STL [R1], R0 ;  /* 0x0000000001007387 */ /* 0x00c3ec0000100800 */
[----:B------:R-:W-:-:S07]  /*0a90*/  LEPC R20, `(.L_x_11) ;  /* 0x000000001014794e */ /* 0x000fce0000000000 */
[----:B-1----:R-:W-:Y:S05]  /*0aa0*/  CALL.ABS.NOINC R8 ;  /* 0x0000000008007343 */ /* 0x002fea0003c00000 */
.L_x_11:
        /* <DEDUP_REMOVED lines=12> */
.L_x_12:
        /* <DEDUP_REMOVED lines=12> */
.L_x_13:
        /* <DEDUP_REMOVED lines=12> */
.L_x_14:
        /* <DEDUP_REMOVED lines=12> */
.L_x_15:
        /* <DEDUP_REMOVED lines=12> */
.L_x_16:
[----:B------:R-:W-:Y:S02]  /*0e70*/  ISETP.NE.AND P6, PT, R26, RZ, PT ;  /* 0x000000ff1a00720c */ /* 0x000fe40003fc5270 */
[----:B------:R-:W-:-:S04]  /*0e80*/  IADD3 R16, P0, PT, R16, 0x40, RZ ;  /* 0x0000004010107810 */ /* 0x000fc80007f1e0ff */
[----:B------:R-:W-:-:S07]  /*0e90*/  IADD3.X R17, PT, PT, RZ, R17, RZ, P0, !PT ;  /* 0x00000011ff117210 */ /* 0x000fce00007fe4ff */
[----:B------:R-:W-:Y:S05]  /*0ea0*/  @P6 BRA `(.L_x_17) ;  /* 0xfffffff000d46947 */ /* 0x000fea000383ffff */
[----:B------:R-:W-:Y:S05]  /*0eb0*/  BSYNC B6 ;  /* 0x0000000000067941 */ /* 0x000fea0003800000 */
.L_x_0:
[----:B------:R-:W-:-:S04]  /*0ec0*/  ISETP.NE.U32.AND P0, PT, RZ, UR39, PT ;  /* 0x00000027ff007c0c */ /* 0x000fc8000bf05070 */
[----:B------:R-:W-:-:S13]  /*0ed0*/  ISETP.NE.AND.EX P0, PT, RZ, RZ, PT, P0 ;  /* 0x000000ffff00720c */ /* 0x000fda0003f05300 */
[----:B0-----:R-:W-:Y:S05]  /*0ee0*/  @!P0 EXIT ;  /* 0x000000000000894d */ /* 0x001fea0003800000 */
[----:B------:R-:W0:Y:S01]  /*0ef0*/  LDC R24, c[0x0][0x388] ;  /* 0x0000e200ff187b82 */ /* 0x000e220000000800 */
[----:B------:R-:W-:-:S04]  /*0f00*/  UISETP.GE.U32.AND UP0, UPT, UR39, 0x8, UPT ;  /* 0x000000082700788c */ /* 0x000fc8000bf06070 */
[----:B------:R-:W-:Y:S01]  /*0f10*/  UISETP.GE.U32.AND.EX UP0, UPT, URZ, URZ, UPT, UP0 ;  /* 0x000000ffff00728c */ /* 0x000fe2000bf06100 */
[----:B0-----:R-:W-:-:S08]  /*0f20*/  LOP3.LUT R24, R24, 0x7, RZ, 0xc0, !PT ;  /* 0x0000000718187812 */ /* 0x001fd000078ec0ff */
[----:B------:R-:W-:Y:S05]  /*0f30*/  BRA.U !UP0, `(.L_x_18) ;  /* 0x0000000908187547 */ /* 0x000fea000b800000 */
[----:B------:R-:W0:Y:S01]  /*0f40*/  S2R R0, SR_LANEID ;  /* 0x0000000000007919 */ /* 0x000e220000000000 */
[----:B------:R-:W1:Y:S01]  /*0f50*/  LDCU.64 UR6, c[0x0][0x380] ;  /* 0x00007000ff0677ac */ /* 0x000e620008000a00 */
[----:B------:R-:W-:Y:S02]  /*0f60*/  VOTEU.ANY UR4, UPT, PT ;  /* 0x0000000000047886 */ /* 0x000fe400038e0100 */
[----:B------:R-:W-:Y:S02]  /*0f70*/  UFLO.U32 UR5, UR4 ;  /* 0x00000004000572bd */ /* 0x000fe400080e0000 */
[----:B------:R-:W2:Y:S01]  /*0f80*/  POPC R3, UR4 ;  /* 0x0000000400037d09 */ /* 0x000ea20008000000 */
[----:B-1----:R-:W-:-:S04]  /*0f90*/  LEA R16, P1, R23, UR6, 0x2 ;  /* 0x0000000617107c11 */ /* 0x002fc8000f8210ff */
[----:B------:R-:W-:Y:S02]  /*0fa0*/  LEA.HI.X R17, R23, UR7, R22, 0x2, P1 ;  /* 0x0000000717117c11 */ /* 0x000fe400088f1416 */
[----:B0-----:R-:W-:Y:S02]  /*0fb0*/  ISETP.EQ.U32.AND P0, PT, R0, UR5, PT ;  /* 0x0000000500007c0c */ /* 0x001fe4000bf02070 */
[----:B------:R-:W0:Y:S11]  /*0fc0*/  LDCU.64 UR4, c[0x4][0x8] ;  /* 0x01000100ff0477ac */ /* 0x000e360008000a00 */
[----:B--2---:R1:W-:Y:S04]  /*0fd0*/  @P0 REDG.E.ADD.STRONG.GPU desc[UR36][R16.64], R3 ;  /* 0x000000031000098e */ /* 0x0043e8000c12e124 */
[----:B------:R-:W2:Y:S01]  /*0fe0*/  LDG.E R0, desc[UR36][R16.64] ;  /* 0x0000002410007981 */ /* 0x000ea2000c1e1900 */
[----:B------:R-:W-:Y:S01]  /*0ff0*/  MOV R19, 0x0 ;  /* 0x0000000000137802 */ /* 0x000fe20000000f00 */
[----:B0-----:R-:W-:Y:S01]  /*1000*/  IMAD.U32 R4, RZ, RZ, UR4 ;  /* 0x00000004ff047e24 */ /* 0x001fe2000f8e00ff */
[----:B------:R-:W-:Y:S01]  /*1010*/  MOV R7, R2 ;  /* 0x0000000200077202 */ /* 0x000fe20000000f00 */
[----:B------:R-:W-:Y:S01]  /*1020*/  IMAD.U32 R5, RZ, RZ, UR5 ;  /* 0x00000005ff057e24 */ /* 0x000fe2000f8e00ff */
[----:B------:R1:W0:Y:S01]  /*1030*/  LDC.64 R8, c[0x4][R19] ;  /* 0x0100000013087b82 */ /* 0x0002220000000a00 */
[----:B------:R-:W-:Y:S01]  /*1040*/  IMAD.MOV.U32 R6, RZ, RZ, R18 ;  /* 0x000000ffff067224 */ /* 0x000fe200078e0012 */
[----:B0-2---:R1:W-:Y:S06]  /*1050*/  STL [R1], R0 ;  /* 0x0000000001007387 */ /* 0x0053ec0000100800 */
[----:B------:R-:W-:-:S07]  /*1060*/  LEPC R20, `(.L_x_19) ;  /* 0x000000001014794e */ /* 0x000fce0000000000 */
[----:B-1----:R-:W-:Y:S05]  /*1070*/  CALL.ABS.NOINC R8 ;  /* 0x0000000008007343 */ /* 0x002fea0003c00000 */
.L_x_19:
[----:B------:R-:W0:Y:S01]  /*1080*/  S2R R0, SR_LANEID ;  /* 0x0000000000007919 */ /* 0x000e220000000000 */
[----:B------:R-:W-:Y:S02]  /*1090*/  VOTEU.ANY UR4, UPT, PT ;  /* 0x0000000000047886 */ /* 0x000fe400038e0100 */
[----:B------:R-:W-:Y:S02]  /*10a0*/  UFLO.U32 UR5, UR4 ;  /* 0x00000004000572bd */ /* 0x000fe400080e0000 */
[----:B------:R-:W1:Y:S04]  /*10b0*/  POPC R3, UR4 ;  /* 0x0000000400037d09 */ /* 0x000e680008000000 */
[----:B0-----:R-:W-:Y:S01]  /*10c0*/  ISETP.EQ.U32.AND P0, PT, R0, UR5, PT ;  /* 0x0000000500007c0c */ /* 0x001fe2000bf02070 */
[----:B------:R0:W2:Y:S04]  /*10d0*/  LDC.64 R8, c[0x4][R19] ;  /* 0x0100000013087b82 */ /* 0x0000a80000000a00 */
[----:B------:R-:W3:Y:S08]  /*10e0*/  LDCU.64 UR4, c[0x4][0x8] ;  /* 0x01000100ff0477ac */ /* 0x000ef00008000a00 */
[----:B-1----:R0:W-:Y:S04]  /*10f0*/  @P0 REDG.E.ADD.STRONG.GPU desc[UR36][R16.64+0x4], R3 ;  /* 0x000004031000098e */ /* 0x0021e8000c12e124 */
[----:B------:R-:W4:Y:S01]  /*1100*/  LDG.E R0, desc[UR36][R16.64+0x4] ;  /* 0x0000042410007981 */ /* 0x000f22000c1e1900 */
[----:B------:R-:W-:Y:S01]  /*1110*/  IMAD.MOV.U32 R6, RZ, RZ, R18 ;  /* 0x000000ffff067224 */ /* 0x000fe200078e0012 */
[----:B------:R-:W-:Y:S01]  /*1120*/  MOV R7, R2 ;  /* 0x0000000200077202 */ /* 0x000fe20000000f00 */
[----:B---3--:R-:W-:-:S02]  /*1130*/  IMAD.U32 R4, RZ, RZ, UR4 ;  /* 0x00000004ff047e24 */ /* 0x008fc4000f8e00ff */
[----:B------:R-:W-:Y:S01]  /*1140*/  IMAD.U32 R5, RZ, RZ, UR5 ;  /* 0x00000005ff057e24 */ /* 0x000fe2000f8e00ff */
[----:B--2-4-:R0:W-:Y:S06]  /*1150*/  STL [R1], R0 ;  /* 0x0000000001007387 */ /* 0x0141ec0000100800 */
[----:B------:R-:W-:-:S07]  /*1160*/  LEPC R20, `(.L_x_20) ;  /* 0x000000001014794e */ /* 0x000fce0000000000 */
[----:B0-----:R-:W-:Y:S05]  /*1170*/  CALL.ABS.NOINC R8 ;  /* 0x0000000008007343 */ /* 0x001fea0003c00000 */
.L_x_20:
        /* <DEDUP_REMOVED lines=16> */
.L_x_21:
        /* <DEDUP_REMOVED lines=16> */
.L_x_22:
        /* <DEDUP_REMOVED lines=16> */
.L_x_23:
        /* <DEDUP_REMOVED lines=16> */
.L_x_24:
        /* <DEDUP_REMOVED lines=16> */
.L_x_25:
        /* <DEDUP_REMOVED lines=16> */
.L_x_26:
[----:B------:R-:W-:-:S05]  /*1780*/  IADD3 R23, P0, PT, R23, 0x8, RZ ;  /* 0x0000000817177810 */ /* 0x000fca0007f1e0ff */
[----:B------:R-:W-:-:S08]  /*1790*/  IMAD.X R22, RZ, RZ, R22, P0 ;  /* 0x000000ffff167224 */ /* 0x000fd000000e0616 */
.L_x_18:
[----:B------:R-:W-:-:S04]  /*17a0*/  ISETP.NE.U32.AND P0, PT, R24, RZ, PT ;  /* 0x000000ff1800720c */ /* 0x000fc80003f05070 */
[----:B------:R-:W-:-:S13]  /*17b0*/  ISETP.NE.AND.EX P0, PT, RZ, RZ, PT, P0 ;  /* 0x000000ffff00720c */ /* 0x000fda0003f05300 */
[----:B------:R-:W-:Y:S05]  /*17c0*/  @!P0 EXIT ;  /* 0x000000000000894d */ /* 0x000fea0003800000 */
[----:B------:R-:W0:Y:S01]  /*17d0*/  LDCU UR4, c[0x0][0x388] ;  /* 0x00007100ff0477ac */ /* 0x000e220008000800 */
[----:B------:R-:W-:Y:S01]  /*17e0*/  ISETP.GE.U32.AND P0, PT, R24, 0x4, PT ;  /* 0x000000041800780c */ /* 0x000fe20003f06070 */
[----:B------:R-:W-:-:S03]  /*17f0*/  IMAD.MOV.U32 R24, RZ, RZ, RZ ;  /* 0x000000ffff187224 */ /* 0x000fc600078e00ff */
[----:B------:R-:W-:Y:S01]  /*1800*/  ISETP.GE.U32.AND.EX P0, PT, RZ, RZ, PT, P0 ;  /* 0x000000ffff00720c */ /* 0x000fe20003f06100 */
[----:B0-----:R-:W-:-:S06]  /*1810*/  ULOP3.LUT UR4, UR4, 0x3, URZ, 0xc0, !UPT ;  /* 0x0000000304047892 */ /* 0x001fcc000f8ec0ff */
[----:B------:R-:W-:-:S06]  /*1820*/  IMAD.U32 R19, RZ, RZ, UR4 ;  /* 0x00000004ff137e24 */ /* 0x000fcc000f8e00ff */
[----:B------:R-:W-:Y:S05]  /*1830*/  @!P0 BRA `(.L_x_27) ;  /* 0x0000000400188947 */ /* 0x000fea0003800000 */
        /* <DEDUP_REMOVED lines=13> */
[----:B------:R-:W-:Y:S01]  /*1910*/  MOV R4, UR4 ;  /* 0x0000000400047c02 */ /* 0x000fe20008000f00 */
[----:B------:R-:W-:Y:S01]  /*1920*/  IMAD.MOV.U32 R6, RZ, RZ, R18 ;  /* 0x000000ffff067224 */ /* 0x000fe200078e0012 */
[----:B------:R1:W0:Y:S01]  /*1930*/  LDC.64 R8, c[0x4][R25] ;  /* 0x0100000019087b82 */ /* 0x0002220000000a00 */
[----:B------:R-:W-:Y:S01]  /*1940*/  IMAD.MOV.U32 R7, RZ, RZ, R2 ;  /* 0x000000ffff077224 */ /* 0x000fe200078e0002 */
[----:B0-2---:R1:W-:Y:S06]  /*1950*/  STL [R1], R0 ;  /* 0x0000000001007387 */ /* 0x0053ec0000100800 */
[----:B------:R-:W-:-:S07]  /*1960*/  LEPC R20, `(.L_x_28) ;  /* 0x000000001014794e */ /* 0x000fce0000000000 */
[----:B-1----:R-:W-:Y:S05]  /*1970*/  CALL.ABS.NOINC R8 ;  /* 0x0000000008007343 */ /* 0x002fea0003c00000 */
.L_x_28:
        /* <DEDUP_REMOVED lines=10> */
[----:B---3--:R-:W-:Y:S01]  /*1a20*/  MOV R4, UR4 ;  /* 0x0000000400047c02 */ /* 0x008fe20008000f00 */
[----:B------:R-:W-:-:S02]  /*1a30*/  IMAD.U32 R5, RZ, RZ, UR5 ;  /* 0x00000005ff057e24 */ /* 0x000fc4000f8e00ff */
[----:B------:R-:W-:Y:S01]  /*1a40*/  IMAD.MOV.U32 R7, RZ, RZ, R2 ;  /* 0x000000ffff077224 */ /* 0x000fe200078e0002 */
[----:B--2-4-:R0:W-:Y:S06]  /*1a50*/  STL [R1], R0 ;  /* 0x0000000001007387 */ /* 0x0141ec0000100800 */
[----:B------:R-:W-:-:S07]  /*1a60*/  LEPC R20, `(.L_x_29) ;  /* 0x000000001014794e */ /* 0x000fce0000000000 */
[----:B0-----:R-:W-:Y:S05]  /*1a70*/  CALL.ABS.NOINC R8 ;  /* 0x0000000008007343 */ /* 0x001fea0003c00000 */
.L_x_29:
        /* <DEDUP_REMOVED lines=16> */
.L_x_30:
        /* <DEDUP_REMOVED lines=16> */
.L_x_31:
[----:B------:R-:W-:-:S04]  /*1c80*/  IADD3 R23, P0, PT, R23, 0x4, RZ ;  /* 0x0000000417177810 */ /* 0x000fc80007f1e0ff */
[----:B------:R-:W-:-:S09]  /*1c90*/  IADD3.X R22, PT, PT, RZ, R22, RZ, P0, !PT ;  /* 0x00000016ff167210 */ /* 0x000fd200007fe4ff */
.L_x_27:
[----:B------:R-:W-:-:S04]  /*1ca0*/  ISETP.NE.U32.AND P0, PT, R19, RZ, PT ;  /* 0x000000ff1300720c */ /* 0x000fc80003f05070 */
[----:B------:R-:W-:-:S13]  /*1cb0*/  ISETP.NE.AND.EX P0, PT, R24, RZ, PT, P0 ;  /* 0x000000ff1800720c */ /* 0x000fda0003f05300 */
[----:B------:R-:W-:Y:S05]  /*1cc0*/  @!P0 EXIT ;  /* 0x000000000000894d */ /* 0x000fea0003800000 */
[----:B------:R-:W0:Y:S02]  /*1cd0*/  LDCU.64 UR4, c[0x0][0x380] ;  /* 0x00007000ff0477ac */ /* 0x000e240008000a00 */
[----:B0-----:R-:W-:-:S04]  /*1ce0*/  LEA R16, P0, R23, UR4, 0x2 ;  /* 0x0000000417107c11 */ /* 0x001fc8000f8010ff */
[----:B------:R-:W-:-:S09]  /*1cf0*/  LEA.HI.X R17, R23, UR5, R22, 0x2, P0 ;  /* 0x0000000517117c11 */ /* 0x000fd200080f1416 */
.L_x_33:
[----:B------:R-:W-:Y:S01]  /*1d00*/  IMAD.MOV.U32 R3, RZ, RZ, 0x1 ;  /* 0x00000001ff037424 */ /* 0x000fe200078e00ff */
[----:B------:R-:W-:Y:S05]  /*1d10*/  YIELD ;  /* 0x0000000000007946 */ /* 0x000fea0003800000 */
[----:B------:R0:W-:Y:S01]  /*1d20*/  REDG.E.ADD.STRONG.GPU desc[UR36][R16.64], R3 ;  /* 0x000000031000798e */ /* 0x0001e2000c12e124 */
[----:B------:R-:W-:Y:S01]  /*1d30*/  MOV R8, 0x0 ;  /* 0x0000000000087802 */ /* 0x000fe20000000f00 */
[----:B------:R-:W1:Y:S02]  /*1d40*/  LDCU.64 UR4, c[0x4][0x8] ;  /* 0x01000100ff0477ac */ /* 0x000e640008000a00 */
[----:B------:R-:W2:Y:S01]  /*1d50*/  LDG.E R0, desc[UR36][R16.64] ;  /* 0x0000002410007981 */ /* 0x000ea2000c1e1900 */
[----:B------:R-:W-:Y:S01]  /*1d60*/  IADD3 R19, P0, PT, R19, -0x1, RZ ;  /* 0xffffffff13137810 */ /* 0x000fe20007f1e0ff */
[----:B------:R-:W-:Y:S01]  /*1d70*/  IMAD.MOV.U32 R7, RZ, RZ, R2 ;  /* 0x000000ffff077224 */ /* 0x000fe200078e0002 */
[----:B------:R-:W3:Y:S01]  /*1d80*/  LDC.64 R8, c[0x4][R8] ;  /* 0x0100000008087b82 */ /* 0x000ee20000000a00 */
[----:B------:R-:W-:-:S02]  /*1d90*/  MOV R6, R18 ;  /* 0x0000001200067202 */ /* 0x000fc40000000f00 */
[----:B------:R-:W-:Y:S02]  /*1da0*/  IADD3.X R24, PT, PT, R24, -0x1, RZ, P0, !PT ;  /* 0xffffffff18187810 */ /* 0x000fe400007fe4ff */
[----:B------:R-:W-:-:S04]  /*1db0*/  ISETP.NE.U32.AND P0, PT, R19, RZ, PT ;  /* 0x000000ff1300720c */ /* 0x000fc80003f05070 */
[----:B------:R-:W-:Y:S01]  /*1dc0*/  ISETP.NE.AND.EX P0, PT, R24, RZ, PT, P0 ;  /* 0x000000ff1800720c */ /* 0x000fe20003f05300 */
[----:B-1----:R-:W-:-:S03]  /*1dd0*/  IMAD.U32 R4, RZ, RZ, UR4 ;  /* 0x00000004ff047e24 */ /* 0x002fc6000f8e00ff */
[----:B------:R-:W-:Y:S01]  /*1de0*/  P2R R22, PR, RZ, 0x1 ;  /* 0x00000001ff167803 */ /* 0x000fe20000000000 */
[----:B------:R-:W-:Y:S01]  /*1df0*/  IMAD.U32 R5, RZ, RZ, UR5 ;  /* 0x00000005ff057e24 */ /* 0x000fe2000f8e00ff */
[----:B--23--:R0:W-:Y:S07]  /*1e00*/  STL [R1], R0 ;  /* 0x0000000001007387 */ /* 0x00c1ee0000100800 */
[----:B------:R-:W-:-:S07]  /*1e10*/  LEPC R20, `(.L_x_32) ;  /* 0x000000001014794e */ /* 0x000fce0000000000 */
[----:B0-----:R-:W-:Y:S05]  /*1e20*/  CALL.ABS.NOINC R8 ;  /* 0x0000000008007343 */ /* 0x001fea0003c00000 */
.L_x_32:
[----:B------:R-:W-:Y:S02]  /*1e30*/  ISETP.NE.AND P6, PT, R22, RZ, PT ;  /* 0x000000ff1600720c */ /* 0x000fe40003fc5270 */
[----:B------:R-:W-:-:S05]  /*1e40*/  IADD3 R16, P0, PT, R16, 0x4, RZ ;  /* 0x0000000410107810 */ /* 0x000fca0007f1e0ff */
[----:B------:R-:W-:-:S06]  /*1e50*/  IMAD.X R17, RZ, RZ, R17, P0 ;  /* 0x000000ffff117224 */ /* 0x000fcc00000e0611 */
[----:B------:R-:W-:Y:S05]  /*1e60*/  @P6 BRA `(.L_x_33) ;  /* 0xfffffffc00a46947 */ /* 0x000fea000383ffff */
[----:B------:R-:W-:Y:S05]  /*1e70*/  EXIT ;  /* 0x000000000000794d */ /* 0x000fea0003800000 */
.L_x_34:
[----:B------:R-:W-:-:S00]  /*1e80*/  BRA `(.L_x_34) ;  /* 0xfffffffc00fc7947 */ /* 0x000fc0000383ffff */
[----:B------:R-:W-:-:S00]  /*1e90*/  NOP ;  /* 0x0000000000007918 */ /* 0x000fc00000000000 */
        /* <DEDUP_REMOVED lines=14> */
.L_x_35:


//--------------------- .nv.global.init           --------------------------
	.section	.nv.global.init,"aw",@progbits
.nv.global.init:
	.type		$str,@object
	.size		$str,(.L_0 - $str)
$str:
        /*0000*/ 	.byte	0x25, 0x75, 0x0a, 0x00
.L_0:


//--------------------- .nv.shared.reserved.0     --------------------------
	.section	.nv.shared.reserved.0,"aw",@nobits
	.weak		__nv_reservedSMEM_offset_0_alias
	.size		__nv_reservedSMEM_offset_0_alias, 0, 64
	.other		__nv_reservedSMEM_offset_0_alias,@"STO_CUDA_RESERVED_SHARED STV_DEFAULT"
__nv_reservedSMEM_offset_0_alias:
	.zero		0
	.zero		64


//--------------------- .nv.constant0._Z4testPjm  --------------------------
	.section	.nv.constant0._Z4testPjm,"a",@progbits
	.sectionflags	@""
	.align	4
.nv.constant0._Z4testPjm:
	.zero		912


//--------------------- SYMBOLS --------------------------

	.type		.nv.reservedSmem.offset0,@object
	.size		.nv.reservedSmem.offset0,0x4
	.type		vprintf,@function
